	.headerflags	@"EF_CUDA_TEXMODE_UNIFIED EF_CUDA_64BIT_ADDRESS EF_CUDA_ACCELERATORS EF_CUDA_SM90 EF_CUDA_VIRTUAL_SM(EF_CUDA_SM90)"
	.elftype	@"ET_EXEC"


//--------------------- .nv.info                  --------------------------
	.section	.nv.info,"",@"SHT_CUDA_INFO"
	.align	4


	//----- nvinfo : EIATTR_REGCOUNT
	.align		4
        /*0000*/ 	.byte	0x04, 0x2f
        /*0002*/ 	.short	(.L_1 - .L_0)
	.align		4
.L_0:
        /*0004*/ 	.word	index@(triton_poi_fused_convolution_9)
        /*0008*/ 	.word	0x0000000c


	//----- nvinfo : EIATTR_MIN_STACK_SIZE
	.align		4
.L_1:
        /*000c*/ 	.byte	0x04, 0x12
        /*000e*/ 	.short	(.L_3 - .L_2)
	.align		4
.L_2:
        /*0010*/ 	.word	index@(triton_poi_fused_convolution_9)
        /*0014*/ 	.word	0x00000000


	//----- nvinfo : EIATTR_FRAME_SIZE
	.align		4
.L_3:
        /*0018*/ 	.byte	0x04, 0x11
        /*001a*/ 	.short	(.L_5 - .L_4)
	.align		4
.L_4:
        /*001c*/ 	.word	index@(triton_poi_fused_convolution_9)
        /*0020*/ 	.word	0x00000000


	//----- nvinfo : EIATTR_MIN_STACK_SIZE
	.align		4
.L_5:
        /*0024*/ 	.byte	0x04, 0x12
        /*0026*/ 	.short	(.L_7 - .L_6)
	.align		4
.L_6:
        /*0028*/ 	.word	index@(triton_poi_fused_convolution_9)
        /*002c*/ 	.word	0x00000000
.L_7:


//--------------------- .nv.info.triton_poi_fused_convolution_9 --------------------------
	.section	.nv.info.triton_poi_fused_convolution_9,"",@"SHT_CUDA_INFO"
	.sectionflags	@""
	.align	4


	//----- nvinfo : EIATTR_CUDA_API_VERSION
	.align		4
        /*0000*/ 	.byte	0x04, 0x37
        /*0002*/ 	.short	(.L_9 - .L_8)
.L_8:
        /*0004*/ 	.word	0x0000007c


	//----- nvinfo : EIATTR_KPARAM_INFO
	.align		4
.L_9:
        /*0008*/ 	.byte	0x04, 0x17
        /*000a*/ 	.short	(.L_11 - .L_10)
.L_10:
        /*000c*/ 	.word	0x00000000
        /*0010*/ 	.short	0x0002
        /*0012*/ 	.short	0x0010
        /*0014*/ 	.byte	0x00, 0xf0, 0x11, 0x00


	//----- nvinfo : EIATTR_KPARAM_INFO
	.align		4
.L_11:
        /*0018*/ 	.byte	0x04, 0x17
        /*001a*/ 	.short	(.L_13 - .L_12)
.L_12:
        /*001c*/ 	.word	0x00000000
        /*0020*/ 	.short	0x0001
        /*0022*/ 	.short	0x0008
        /*0024*/ 	.byte	0x00, 0xf4, 0x21, 0x00


	//----- nvinfo : EIATTR_KPARAM_INFO
	.align		4
.L_13:
        /*0028*/ 	.byte	0x04, 0x17
        /*002a*/ 	.short	(.L_15 - .L_14)
.L_14:
        /*002c*/ 	.word	0x00000000
        /*0030*/ 	.short	0x0000
        /*0032*/ 	.short	0x0000
        /*0034*/ 	.byte	0x00, 0xf4, 0x21, 0x00


	//----- nvinfo : EIATTR_SPARSE_MMA_MASK
	.align		4
.L_15:
        /*0038*/ 	.byte	0x03, 0x50
        /*003a*/ 	.short	0x0000


	//----- nvinfo : EIATTR_MAXREG_COUNT
	.align		4
        /*003c*/ 	.byte	0x03, 0x1b
        /*003e*/ 	.short	0x00ff


	//----- nvinfo : EIATTR_EXIT_INSTR_OFFSETS
	.align		4
        /*0040*/ 	.byte	0x04, 0x1c
        /*0042*/ 	.short	(.L_17 - .L_16)


	//   ....[0]....
.L_16:
        /*0044*/ 	.word	0x000001b0


	//   ....[1]....
        /*0048*/ 	.word	0x000001d0


	//----- nvinfo : EIATTR_REQNTID
	.align		4
.L_17:
        /*004c*/ 	.byte	0x04, 0x10
        /*004e*/ 	.short	(.L_19 - .L_18)
.L_18:
        /*0050*/ 	.word	0x00000080
        /*0054*/ 	.word	0x00000001
        /*0058*/ 	.word	0x00000001


	//----- nvinfo : EIATTR_CBANK_PARAM_SIZE
	.align		4
.L_19:
        /*005c*/ 	.byte	0x03, 0x19
        /*005e*/ 	.short	0x0014


	//----- nvinfo : EIATTR_PARAM_CBANK
	.align		4
        /*0060*/ 	.byte	0x04, 0x0a
        /*0062*/ 	.short	(.L_21 - .L_20)
	.align		4
.L_20:
        /*0064*/ 	.word	index@(.nv.constant0.triton_poi_fused_convolution_9)
        /*0068*/ 	.short	0x0210
        /*006a*/ 	.short	0x0014


	//----- nvinfo : EIATTR_SW_WAR
	.align		4
.L_21:
        /*006c*/ 	.byte	0x04, 0x36
        /*006e*/ 	.short	(.L_23 - .L_22)
.L_22:
        /*0070*/ 	.word	0x00000008
.L_23:


//--------------------- .nv.callgraph             --------------------------
	.section	.nv.callgraph,"",@"SHT_CUDA_CALLGRAPH"
	.align	4
	.sectionentsize	8
	.align		4
        /*0000*/ 	.word	0x00000000
	.align		4
        /*0004*/ 	.word	0xffffffff
	.align		4
        /*0008*/ 	.word	0x00000000
	.align		4
        /*000c*/ 	.word	0xfffffffe
	.align		4
        /*0010*/ 	.word	0x00000000
	.align		4
        /*0014*/ 	.word	0xfffffffd
	.align		4
        /*0018*/ 	.word	0x00000000
	.align		4
        /*001c*/ 	.word	0xfffffffc


//--------------------- .text.triton_poi_fused_convolution_9 --------------------------
	.section	.text.triton_poi_fused_convolution_9,"ax",@progbits
	.align	128
        .global         triton_poi_fused_convolution_9
        .type           triton_poi_fused_convolution_9,@function
        .size           triton_poi_fused_convolution_9,(.L_x_1 - triton_poi_fused_convolution_9)
        .other          triton_poi_fused_convolution_9,@"STO_CUDA_ENTRY STV_DEFAULT"
triton_poi_fused_convolution_9:
.text.triton_poi_fused_convolution_9:
[----:B------:R-:W0:Y:S02]  /*0000*/  LDC R1, c[0x0][0x28] ;  /* 0x00000a00ff017b82 */ /* 0x000e240000000800 */
[----:B------:R-:W1:Y:S01]  /*0010*/  S2R R0, SR_TID.X ;  /* 0x0000000000007919 */ /* 0x000e620000002100 */
[----:B------:R-:W2:Y:S01]  /*0020*/  LDC.64 R4, c[0x0][0x218] ;  /* 0x00008600ff047b82 */ /* 0x000ea20000000a00 */
[----:B------:R-:W-:Y:S01]  /*0030*/  ULDC.64 UR4, c[0x0][0x208] ;  /* 0x0000820000047ab9 */ /* 0x000fe20000000a00 */
[----:B------:R-:W3:Y:S06]  /*0040*/  S2R R7, SR_CTAID.X ;  /* 0x0000000000077919 */ /* 0x000eec0000002500 */
[----:B------:R-:W4:Y:S01]  /*0050*/  LDC.64 R2, c[0x0][0x210] ;  /* 0x00008400ff027b82 */ /* 0x000f220000000a00 */
[----:B-1----:R-:W-:Y:S01]  /*0060*/  IMAD.SHL.U32 R0, R0, 0x2, RZ ;  /* 0x0000000200007824 */ /* 0x002fe200078e00ff */
[----:B---3--:R-:W-:-:S04]  /*0070*/  SHF.R.S32.HI R6, RZ, 0x17, R7 ;  /* 0x00000017ff067819 */ /* 0x008fc80000011407 */
[----:B------:R-:W-:Y:S02]  /*0080*/  LOP3.LUT R0, R0, 0xfe, RZ, 0xc0, !PT ;  /* 0x000000fe00007812 */ /* 0x000fe400078ec0ff */
[----:B------:R-:W-:-:S03]  /*0090*/  SGXT R6, R6, 0x1 ;  /* 0x000000010606781a */ /* 0x000fc60000000200 */
[----:B------:R-:W-:-:S04]  /*00a0*/  IMAD R7, R7, 0x100, R0 ;  /* 0x0000010007077824 */ /* 0x000fc800078e0200 */
[C---:B----4-:R-:W-:Y:S01]  /*00b0*/  IMAD.WIDE R2, R7.reuse, 0x4, R2 ;  /* 0x0000000407027825 */ /* 0x050fe200078e0202 */
[----:B------:R-:W-:Y:S02]  /*00c0*/  LEA.HI R6, R6, R7, RZ, 0x4 ;  /* 0x0000000706067211 */ /* 0x000fe400078f20ff */
[----:B------:R-:W-:Y:S02]  /*00d0*/  ISETP.GE.AND P0, PT, R7, 0xc0, PT ;  /* 0x000000c00700780c */ /* 0x000fe40003f06270 */
[----:B------:R-:W-:-:S05]  /*00e0*/  SHF.R.S32.HI R6, RZ, 0x4, R6 ;  /* 0x00000004ff067819 */ /* 0x000fca0000011406 */
[----:B------:R-:W-:-:S05]  /*00f0*/  IMAD.HI R0, R6, 0x55555556, RZ ;  /* 0x5555555606007827 */ /* 0x000fca00078e02ff */
[----:B------:R-:W-:Y:S01]  /*0100*/  LEA.HI R9, R0, R0, RZ, 0x1 ;  /* 0x0000000000097211 */ /* 0x000fe200078f08ff */
[----:B------:R-:W-:-:S04]  /*0110*/  IMAD.MOV.U32 R0, RZ, RZ, RZ ;  /* 0x000000ffff007224 */ /* 0x000fc800078e00ff */
[----:B------:R-:W-:Y:S01]  /*0120*/  IMAD R9, R9, -0x3, R6 ;  /* 0xfffffffd09097824 */ /* 0x000fe200078e0206 */
[----:B------:R-:W-:-:S03]  /*0130*/  CS2R R6, SRZ ;  /* 0x0000000000067805 */ /* 0x000fc6000001ff00 */
[----:B--2---:R-:W-:Y:S01]  /*0140*/  IMAD.WIDE R4, R9, 0x4, R4 ;  /* 0x0000000409047825 */ /* 0x004fe200078e0204 */
[----:B------:R-:W-:Y:S02]  /*0150*/  HFMA2.MMA R9, -RZ, RZ, 0, 0 ;  /* 0x00000000ff097435 */ /* 0x000fe400000001ff */
[----:B------:R-:W2:Y:S04]  /*0160*/  @!P0 LDG.E.64 R6, desc[UR4][R2.64] ;  /* 0x0000000402068981 */ /* 0x000ea8000c1e1b00 */
[----:B------:R-:W2:Y:S04]  /*0170*/  @!P0 LDG.E.EL R0, desc[UR4][R4.64] ;  /* 0x0000000404008981 */ /* 0x000ea8000c2e1900 */
[----:B------:R-:W3:Y:S01]  /*0180*/  @!P0 LDG.E.EL R9, desc[UR4][R4.64] ;  /* 0x0000000404098981 */ /* 0x000ee2000c2e1900 */
[----:B--2---:R-:W-:Y:S01]  /*0190*/  FADD R7, R0, R7 ;  /* 0x0000000700077221 */ /* 0x004fe20000000000 */
[----:B---3--:R-:W-:Y:S01]  /*01a0*/  FADD R6, R9, R6 ;  /* 0x0000000609067221 */ /* 0x008fe20000000000 */
[----:B------:R-:W-:Y:S06]  /*01b0*/  @P0 EXIT ;  /* 0x000000000000094d */ /* 0x000fec0003800000 */
[----:B------:R-:W-:Y:S01]  /*01c0*/  STG.E.64 desc[UR4][R2.64], R6 ;  /* 0x0000000602007986 */ /* 0x000fe2000c101b04 */
[----:B------:R-:W-:Y:S05]  /*01d0*/  EXIT ;  /* 0x000000000000794d */ /* 0x000fea0003800000 */
.L_x_0:
[----:B------:R-:W-:-:S00]  /*01e0*/  BRA `(.L_x_0) ;  /* 0xfffffffc00fc7947 */ /* 0x000fc0000383ffff */
[----:B------:R-:W-:-:S00]  /*01f0*/  NOP ;  /* 0x0000000000007918 */ /* 0x000fc00000000000 */
        /* <DEDUP_REMOVED lines=8> */
.L_x_1:


//--------------------- .nv.constant0.triton_poi_fused_convolution_9 --------------------------
	.section	.nv.constant0.triton_poi_fused_convolution_9,"a",@progbits
	.sectionflags	@""
	.align	4
.nv.constant0.triton_poi_fused_convolution_9:
	.zero		548
